//
// Generated by NVIDIA NVVM Compiler
//
// Compiler Build ID: CL-36424714
// Cuda compilation tools, release 13.0, V13.0.88
// Based on NVVM 20.0.0
//

.version 9.0
.target sm_100
.address_size 64

	// .globl	_Z9scalarAddPii

.visible .entry _Z9scalarAddPii(
	.param .u64 .ptr .align 1 _Z9scalarAddPii_param_0,
	.param .u32 _Z9scalarAddPii_param_1
)
{
	.reg .b32 	%r<8>;
	.reg .b64 	%rd<5>;

	ld.param.u64 	%rd1, [_Z9scalarAddPii_param_0];
	ld.param.u32 	%r1, [_Z9scalarAddPii_param_1];
	cvta.to.global.u64 	%rd2, %rd1;
	mov.u32 	%r2, %ctaid.x;
	mov.u32 	%r3, %ntid.x;
	mov.u32 	%r4, %tid.x;
	mad.lo.s32 	%r5, %r2, %r3, %r4;
	mul.wide.s32 	%rd3, %r5, 4;
	add.s64 	%rd4, %rd2, %rd3;
	ld.global.u32 	%r6, [%rd4];
	add.s32 	%r7, %r6, %r1;
	st.global.u32 	[%rd4], %r7;
	ret;

}


// ===== COMPILED SASS (sm_100) =====

	.target	sm_100

	.elftype	@"ET_EXEC"


//--------------------- .note.nv.tkinfo           --------------------------
	.section	.note.nv.tkinfo,"",@"SHT_NOTE"
	.sectionflags	@"SHF_NOTE_NV_TKINFO"
	.tkinfo
        /*0018*/ 	.word	0x00000002
        /*0030*/ 	.string	""
        /*0030*/ 	.string	"ptxas"
        /*0030*/ 	.string	"Cuda compilation tools, release 13.0, V13.0.88"
        /*0030*/ 	.string	"Build cuda_13.0.r13.0/compiler.36424714_0"
        /*0030*/ 	.string	"-arch sm_100 -m 64 "



//--------------------- .note.nv.cuinfo           --------------------------
	.section	.note.nv.cuinfo,"",@"SHT_NOTE"
	.sectionflags	@"SHF_NOTE_NV_CUINFO"
        /*0018*/ 	.short	0x0002
        /*001a*/ 	.short	0x0064
        /*001c*/ 	.short	0x0082
	.zero		2


//--------------------- .nv.info                  --------------------------
	.section	.nv.info,"",@"SHT_CUDA_INFO"
	.align	4


	//----- nvinfo : EIATTR_REGCOUNT
	.align		4
        /*0000*/ 	.byte	0x04, 0x2f
        /*0002*/ 	.short	(.L_1 - .L_0)
	.align		4
.L_0:
        /*0004*/ 	.word	index@(_Z9scalarAddPii)
        /*0008*/ 	.word	0x00000008


	//----- nvinfo : EIATTR_FRAME_SIZE
	.align		4
.L_1:
        /*000c*/ 	.byte	0x04, 0x11
        /*000e*/ 	.short	(.L_3 - .L_2)
	.align		4
.L_2:
        /*0010*/ 	.word	index@(_Z9scalarAddPii)
        /*0014*/ 	.word	0x00000000


	//----- nvinfo : EIATTR_MIN_STACK_SIZE
	.align		4
.L_3:
        /*0018*/ 	.byte	0x04, 0x12
        /*001a*/ 	.short	(.L_5 - .L_4)
	.align		4
.L_4:
        /*001c*/ 	.word	index@(_Z9scalarAddPii)
        /*0020*/ 	.word	0x00000000
.L_5:


//--------------------- .nv.compat                --------------------------
	.section	.nv.compat,"",@"SHT_CUDA_COMPAT_INFO"
	.align	4
        /*0000*/ 	.byte	0x02, 0x09, 0x00, 0x00, 0x02, 0x02, 0x01, 0x00, 0x02, 0x05, 0x05, 0x00, 0x03, 0x07, 0x01, 0x01
        /*0010*/ 	.byte	0x02, 0x03, 0x00, 0x00, 0x02, 0x06, 0x01, 0x00, 0x04, 0x0b, 0x08, 0x00, 0x09, 0x00, 0x00, 0x00
        /*0020*/ 	.byte	0x00, 0x00, 0x00, 0x00


//--------------------- .nv.info._Z9scalarAddPii  --------------------------
	.section	.nv.info._Z9scalarAddPii,"",@"SHT_CUDA_INFO"
	.sectionflags	@""
	.align	4


	//----- nvinfo : EIATTR_CUDA_API_VERSION
	.align		4
        /*0000*/ 	.byte	0x04, 0x37
        /*0002*/ 	.short	(.L_7 - .L_6)
.L_6:
        /*0004*/ 	.word	0x00000082


	//----- nvinfo : EIATTR_KPARAM_INFO
	.align		4
.L_7:
        /*0008*/ 	.byte	0x04, 0x17
        /*000a*/ 	.short	(.L_9 - .L_8)
.L_8:
        /*000c*/ 	.word	0x00000000
        /*0010*/ 	.short	0x0001
        /*0012*/ 	.short	0x0008
        /*0014*/ 	.byte	0x00, 0xf0, 0x11, 0x00


	//----- nvinfo : EIATTR_KPARAM_INFO
	.align		4
.L_9:
        /*0018*/ 	.byte	0x04, 0x17
        /*001a*/ 	.short	(.L_11 - .L_10)
.L_10:
        /*001c*/ 	.word	0x00000000
        /*0020*/ 	.short	0x0000
        /*0022*/ 	.short	0x0000
        /*0024*/ 	.byte	0x00, 0xf5, 0x21, 0x00


	//----- nvinfo : EIATTR_SPARSE_MMA_MASK
	.align		4
.L_11:
        /*0028*/ 	.byte	0x03, 0x50
        /*002a*/ 	.short	0x0000


	//----- nvinfo : EIATTR_MAXREG_COUNT
	.align		4
        /*002c*/ 	.byte	0x03, 0x1b
        /*002e*/ 	.short	0x00ff


	//----- nvinfo : EIATTR_MERCURY_ISA_VERSION
	.align		4
        /*0030*/ 	.byte	0x03, 0x5f
        /*0032*/ 	.short	0x0101


	//----- nvinfo : EIATTR_VRC_CTA_INIT_COUNT
	.align		4
        /*0034*/ 	.byte	0x02, 0x4a
	.zero		1
	.zero		1


	//----- nvinfo : EIATTR_EXIT_INSTR_OFFSETS
	.align		4
        /*0038*/ 	.byte	0x04, 0x1c
        /*003a*/ 	.short	(.L_13 - .L_12)


	//   ....[0]....
.L_12:
        /*003c*/ 	.word	0x000000c0


	//----- nvinfo : EIATTR_CBANK_PARAM_SIZE
	.align		4
.L_13:
        /*0040*/ 	.byte	0x03, 0x19
        /*0042*/ 	.short	0x000c


	//----- nvinfo : EIATTR_PARAM_CBANK
	.align		4
        /*0044*/ 	.byte	0x04, 0x0a
        /*0046*/ 	.short	(.L_15 - .L_14)
	.align		4
.L_14:
        /*0048*/ 	.word	index@(.nv.constant0._Z9scalarAddPii)
        /*004c*/ 	.short	0x0380
        /*004e*/ 	.short	0x000c


	//----- nvinfo : EIATTR_SW_WAR
	.align		4
.L_15:
        /*0050*/ 	.byte	0x04, 0x36
        /*0052*/ 	.short	(.L_17 - .L_16)
.L_16:
        /*0054*/ 	.word	0x00000008
.L_17:


//--------------------- .nv.callgraph             --------------------------
	.section	.nv.callgraph,"",@"SHT_CUDA_CALLGRAPH"
	.align	4
	.sectionentsize	8
	.align		4
        /*0000*/ 	.word	0x00000000
	.align		4
        /*0004*/ 	.word	0xffffffff
	.align		4
        /*0008*/ 	.word	0x00000000
	.align		4
        /*000c*/ 	.word	0xfffffffe
	.align		4
        /*0010*/ 	.word	0x00000000
	.align		4
        /*0014*/ 	.word	0xfffffffd
	.align		4
        /*0018*/ 	.word	0x00000000
	.align		4
        /*001c*/ 	.word	0xfffffffc


//--------------------- .text._Z9scalarAddPii     --------------------------
	.section	.text._Z9scalarAddPii,"ax",@progbits
	.align	128
        .global         _Z9scalarAddPii
        .type           _Z9scalarAddPii,@function
        .size           _Z9scalarAddPii,(.L_x_1 - _Z9scalarAddPii)
        .other          _Z9scalarAddPii,@"STO_CUDA_ENTRY STV_DEFAULT"
_Z9scalarAddPii:
.text._Z9scalarAddPii:
[----:B------:R-:W-:Y:S01]  /*0000*/  LDC R1, c[0x0][0x37c] ;  /* 0x0000df00ff017b82 */ /* 0x000fe20000000800 */
[----:B------:R-:W0:Y:S07]  /*0010*/  S2R R0, SR_TID.X ;  /* 0x0000000000007919 */ /* 0x000e2e0000002100 */
[----:B------:R-:W0:Y:S01]  /*0020*/  S2UR UR6, SR_CTAID.X ;  /* 0x00000000000679c3 */ /* 0x000e220000002500 */
[----:B------:R-:W1:Y:S07]  /*0030*/  LDCU.64 UR4, c[0x0][0x358] ;  /* 0x00006b00ff0477ac */ /* 0x000e6e0008000a00 */
[----:B------:R-:W0:Y:S08]  /*0040*/  LDC R5, c[0x0][0x360] ;  /* 0x0000d800ff057b82 */ /* 0x000e300000000800 */
[----:B------:R-:W2:Y:S01]  /*0050*/  LDC.64 R2, c[0x0][0x380] ;  /* 0x0000e000ff027b82 */ /* 0x000ea20000000a00 */
[----:B0-----:R-:W-:Y:S01]  /*0060*/  IMAD R5, R5, UR6, R0 ;  /* 0x0000000605057c24 */ /* 0x001fe2000f8e0200 */
[----:B------:R-:W0:Y:S03]  /*0070*/  LDCU UR6, c[0x0][0x388] ;  /* 0x00007100ff0677ac */ /* 0x000e260008000800 */
[----:B--2---:R-:W-:-:S05]  /*0080*/  IMAD.WIDE R2, R5, 0x4, R2 ;  /* 0x0000000405027825 */ /* 0x004fca00078e0202 */
[----:B-1----:R-:W0:Y:S02]  /*0090*/  LDG.E R0, desc[UR4][R2.64] ;  /* 0x0000000402007981 */ /* 0x002e24000c1e1900 */
[----:B0-----:R-:W-:-:S05]  /*00a0*/  IADD3 R5, PT, PT, R0, UR6, RZ ;  /* 0x0000000600057c10 */ /* 0x001fca000fffe0ff */
[----:B------:R-:W-:Y:S01]  /*00b0*/  STG.E desc[UR4][R2.64], R5 ;  /* 0x0000000502007986 */ /* 0x000fe2000c101904 */
[----:B------:R-:W-:Y:S05]  /*00c0*/  EXIT ;  /* 0x000000000000794d */ /* 0x000fea0003800000 */
.L_x_0:
[----:B------:R-:W-:-:S00]  /*00d0*/  BRA `(.L_x_0) ;  /* 0xfffffffc00fc7947 */ /* 0x000fc0000383ffff */
[----:B------:R-:W-:-:S00]  /*00e0*/  NOP ;  /* 0x0000000000007918 */ /* 0x000fc00000000000 */
        /* <DEDUP_REMOVED lines=9> */
.L_x_1:


//--------------------- .nv.shared.reserved.0     --------------------------
	.section	.nv.shared.reserved.0,"aw",@nobits
	.weak		__nv_reservedSMEM_offset_0_alias
	.size		__nv_reservedSMEM_offset_0_alias, 0, 64
	.other		__nv_reservedSMEM_offset_0_alias,@"STO_CUDA_RESERVED_SHARED STV_DEFAULT"
__nv_reservedSMEM_offset_0_alias:
	.zero		0
	.zero		64


//--------------------- .nv.constant0._Z9scalarAddPii --------------------------
	.section	.nv.constant0._Z9scalarAddPii,"a",@progbits
	.sectionflags	@""
	.align	4
.nv.constant0._Z9scalarAddPii:
	.zero		908


//--------------------- SYMBOLS --------------------------

	.type		.nv.reservedSmem.offset0,@object
	.size		.nv.reservedSmem.offset0,0x4
